//
// Generated by NVIDIA NVVM Compiler
//
// Compiler Build ID: CL-36424714
// Cuda compilation tools, release 13.0, V13.0.88
// Based on NVVM 20.0.0
//

.version 9.0
.target sm_100
.address_size 64

	// .globl	_Z6kernelii
.extern .func  (.param .b32 func_retval0) vprintf
(
	.param .b64 vprintf_param_0,
	.param .b64 vprintf_param_1
)
;
.global .align 1 .b8 $str[14] = {120, 58, 32, 37, 100, 44, 32, 121, 58, 32, 37, 100, 10};

.visible .entry _Z6kernelii(
	.param .u32 _Z6kernelii_param_0,
	.param .u32 _Z6kernelii_param_1
)
{
	.local .align 8 .b8 	__local_depot0[8];
	.reg .b64 	%SP;
	.reg .b64 	%SPL;
	.reg .pred 	%p<4>;
	.reg .b32 	%r<15>;
	.reg .b64 	%rd<5>;

	mov.u64 	%SPL, __local_depot0;
	cvta.local.u64 	%SP, %SPL;
	ld.param.u32 	%r3, [_Z6kernelii_param_0];
	ld.param.u32 	%r4, [_Z6kernelii_param_1];
	mov.u32 	%r6, %ctaid.x;
	mov.u32 	%r7, %ntid.x;
	mov.u32 	%r8, %tid.x;
	mad.lo.s32 	%r1, %r6, %r7, %r8;
	mov.u32 	%r9, %ctaid.y;
	mov.u32 	%r10, %ntid.y;
	mov.u32 	%r11, %tid.y;
	mad.lo.s32 	%r12, %r9, %r10, %r11;
	setp.ge.s32 	%p1, %r1, %r3;
	setp.ge.s32 	%p2, %r12, %r4;
	or.pred  	%p3, %p1, %p2;
	@%p3 bra 	$L__BB0_2;
	add.u64 	%rd1, %SP, 0;
	add.u64 	%rd2, %SPL, 0;
	st.local.v2.u32 	[%rd2], {%r1, %r12};
	mov.u64 	%rd3, $str;
	cvta.global.u64 	%rd4, %rd3;
	{ // callseq 0, 0
	.param .b64 param0;
	st.param.b64 	[param0], %rd4;
	.param .b64 param1;
	st.param.b64 	[param1], %rd1;
	.param .b32 retval0;
	call.uni (retval0), 
	vprintf, 
	(
	param0, 
	param1
	);
	ld.param.b32 	%r13, [retval0];
	} // callseq 0
$L__BB0_2:
	ret;

}


// ===== COMPILED SASS (sm_100) =====

	.target	sm_100

	.elftype	@"ET_EXEC"


//--------------------- .note.nv.tkinfo           --------------------------
	.section	.note.nv.tkinfo,"",@"SHT_NOTE"
	.sectionflags	@"SHF_NOTE_NV_TKINFO"
	.tkinfo
        /*0018*/ 	.word	0x00000002
        /*0030*/ 	.string	""
        /*0030*/ 	.string	"ptxas"
        /*0030*/ 	.string	"Cuda compilation tools, release 13.0, V13.0.88"
        /*0030*/ 	.string	"Build cuda_13.0.r13.0/compiler.36424714_0"
        /*0030*/ 	.string	"-arch sm_100 -m 64 "



//--------------------- .note.nv.cuinfo           --------------------------
	.section	.note.nv.cuinfo,"",@"SHT_NOTE"
	.sectionflags	@"SHF_NOTE_NV_CUINFO"
        /*0018*/ 	.short	0x0002
        /*001a*/ 	.short	0x0064
        /*001c*/ 	.short	0x0082
	.zero		2


//--------------------- .nv.info                  --------------------------
	.section	.nv.info,"",@"SHT_CUDA_INFO"
	.align	4


	//----- nvinfo : EIATTR_REGCOUNT
	.align		4
        /*0000*/ 	.byte	0x04, 0x2f
        /*0002*/ 	.short	(.L_2 - .L_1)
	.align		4
.L_1:
        /*0004*/ 	.word	index@(_Z6kernelii)
        /*0008*/ 	.word	0x00000018


	//----- nvinfo : EIATTR_FRAME_SIZE
	.align		4
.L_2:
        /*000c*/ 	.byte	0x04, 0x11
        /*000e*/ 	.short	(.L_4 - .L_3)
	.align		4
.L_3:
        /*0010*/ 	.word	index@(_Z6kernelii)
        /*0014*/ 	.word	0x00000008


	//----- nvinfo : EIATTR_MIN_STACK_SIZE
	.align		4
.L_4:
        /*0018*/ 	.byte	0x04, 0x12
        /*001a*/ 	.short	(.L_6 - .L_5)
	.align		4
.L_5:
        /*001c*/ 	.word	index@(_Z6kernelii)
        /*0020*/ 	.word	0x00000008
.L_6:


//--------------------- .nv.compat                --------------------------
	.section	.nv.compat,"",@"SHT_CUDA_COMPAT_INFO"
	.align	4
        /*0000*/ 	.byte	0x02, 0x09, 0x00, 0x00, 0x02, 0x02, 0x01, 0x00, 0x02, 0x05, 0x05, 0x00, 0x03, 0x07, 0x01, 0x01
        /*0010*/ 	.byte	0x02, 0x03, 0x00, 0x00, 0x02, 0x06, 0x01, 0x00, 0x04, 0x0b, 0x08, 0x00, 0x09, 0x00, 0x00, 0x00
        /*0020*/ 	.byte	0x00, 0x00, 0x00, 0x00


//--------------------- .nv.info._Z6kernelii      --------------------------
	.section	.nv.info._Z6kernelii,"",@"SHT_CUDA_INFO"
	.sectionflags	@""
	.align	4


	//----- nvinfo : EIATTR_CUDA_API_VERSION
	.align		4
        /*0000*/ 	.byte	0x04, 0x37
        /*0002*/ 	.short	(.L_8 - .L_7)
.L_7:
        /*0004*/ 	.word	0x00000082


	//----- nvinfo : EIATTR_KPARAM_INFO
	.align		4
.L_8:
        /*0008*/ 	.byte	0x04, 0x17
        /*000a*/ 	.short	(.L_10 - .L_9)
.L_9:
        /*000c*/ 	.word	0x00000000
        /*0010*/ 	.short	0x0001
        /*0012*/ 	.short	0x0004
        /*0014*/ 	.byte	0x00, 0xf0, 0x11, 0x00


	//----- nvinfo : EIATTR_KPARAM_INFO
	.align		4
.L_10:
        /*0018*/ 	.byte	0x04, 0x17
        /*001a*/ 	.short	(.L_12 - .L_11)
.L_11:
        /*001c*/ 	.word	0x00000000
        /*0020*/ 	.short	0x0000
        /*0022*/ 	.short	0x0000
        /*0024*/ 	.byte	0x00, 0xf0, 0x11, 0x00


	//----- nvinfo : EIATTR_SPARSE_MMA_MASK
	.align		4
.L_12:
        /*0028*/ 	.byte	0x03, 0x50
        /*002a*/ 	.short	0x0000


	//----- nvinfo : EIATTR_MAXREG_COUNT
	.align		4
        /*002c*/ 	.byte	0x03, 0x1b
        /*002e*/ 	.short	0x00ff


	//----- nvinfo : EIATTR_EXTERNS
	.align		4
        /*0030*/ 	.byte	0x04, 0x0f
        /*0032*/ 	.short	(.L_14 - .L_13)


	//   ....[0]....
	.align		4
.L_13:
        /*0034*/ 	.word	index@(vprintf)


	//----- nvinfo : EIATTR_MERCURY_ISA_VERSION
	.align		4
.L_14:
        /*0038*/ 	.byte	0x03, 0x5f
        /*003a*/ 	.short	0x0101


	//----- nvinfo : EIATTR_VRC_CTA_INIT_COUNT
	.align		4
        /*003c*/ 	.byte	0x02, 0x4a
	.zero		1
	.zero		1


	//----- nvinfo : EIATTR_SYSCALL_OFFSETS
	.align		4
        /*0040*/ 	.byte	0x04, 0x46
        /*0042*/ 	.short	(.L_16 - .L_15)


	//   ....[0]....
.L_15:
        /*0044*/ 	.word	0x00000190


	//----- nvinfo : EIATTR_EXIT_INSTR_OFFSETS
	.align		4
.L_16:
        /*0048*/ 	.byte	0x04, 0x1c
        /*004a*/ 	.short	(.L_18 - .L_17)


	//   ....[0]....
.L_17:
        /*004c*/ 	.word	0x00000110


	//   ....[1]....
        /*0050*/ 	.word	0x000001a0


	//----- nvinfo : EIATTR_CRS_STACK_SIZE
	.align		4
.L_18:
        /*0054*/ 	.byte	0x04, 0x1e
        /*0056*/ 	.short	(.L_20 - .L_19)
.L_19:
        /*0058*/ 	.word	0x00000000


	//----- nvinfo : EIATTR_CBANK_PARAM_SIZE
	.align		4
.L_20:
        /*005c*/ 	.byte	0x03, 0x19
        /*005e*/ 	.short	0x0008


	//----- nvinfo : EIATTR_PARAM_CBANK
	.align		4
        /*0060*/ 	.byte	0x04, 0x0a
        /*0062*/ 	.short	(.L_22 - .L_21)
	.align		4
.L_21:
        /*0064*/ 	.word	index@(.nv.constant0._Z6kernelii)
        /*0068*/ 	.short	0x0380
        /*006a*/ 	.short	0x0008


	//----- nvinfo : EIATTR_SW_WAR
	.align		4
.L_22:
        /*006c*/ 	.byte	0x04, 0x36
        /*006e*/ 	.short	(.L_24 - .L_23)
.L_23:
        /*0070*/ 	.word	0x00000008
.L_24:


//--------------------- .nv.callgraph             --------------------------
	.section	.nv.callgraph,"",@"SHT_CUDA_CALLGRAPH"
	.align	4
	.sectionentsize	8
	.align		4
        /*0000*/ 	.word	0x00000000
	.align		4
        /*0004*/ 	.word	0xffffffff
	.align		4
        /*0008*/ 	.word	index@(_Z6kernelii)
	.align		4
        /*000c*/ 	.word	index@(vprintf)
	.align		4
        /*0010*/ 	.word	0x00000000
	.align		4
        /*0014*/ 	.word	0xfffffffe
	.align		4
        /*0018*/ 	.word	0x00000000
	.align		4
        /*001c*/ 	.word	0xfffffffd
	.align		4
        /*0020*/ 	.word	0x00000000
	.align		4
        /*0024*/ 	.word	0xfffffffc


//--------------------- .nv.constant4             --------------------------
	.section	.nv.constant4,"a",@progbits
	.align	8
	.align		8
.nv.constant4:
        /*0000*/ 	.dword	vprintf
	.align		8
        /*0008*/ 	.dword	$str


//--------------------- .text._Z6kernelii         --------------------------
	.section	.text._Z6kernelii,"ax",@progbits
	.align	128
        .global         _Z6kernelii
        .type           _Z6kernelii,@function
        .size           _Z6kernelii,(.L_x_2 - _Z6kernelii)
        .other          _Z6kernelii,@"STO_CUDA_ENTRY STV_DEFAULT"
_Z6kernelii:
.text._Z6kernelii:
[----:B------:R-:W0:Y:S01]  /*0000*/  LDC R1, c[0x0][0x37c] ;  /* 0x0000df00ff017b82 */ /* 0x000e220000000800 */
[----:B------:R-:W1:Y:S01]  /*0010*/  S2R R0, SR_TID.Y ;  /* 0x0000000000007919 */ /* 0x000e620000002200 */
[----:B------:R-:W2:Y:S06]  /*0020*/  LDCU UR5, c[0x0][0x2fc] ;  /* 0x00005f80ff0577ac */ /* 0x000eac0008000800 */
[----:B------:R-:W3:Y:S01]  /*0030*/  LDC R2, c[0x0][0x360] ;  /* 0x0000d800ff027b82 */ /* 0x000ee20000000800 */
[----:B0-----:R-:W-:Y:S01]  /*0040*/  VIADD R1, R1, 0xfffffff8 ;  /* 0xfffffff801017836 */ /* 0x001fe20000000000 */
[----:B------:R-:W3:Y:S01]  /*0050*/  S2R R5, SR_TID.X ;  /* 0x0000000000057919 */ /* 0x000ee20000002100 */
[----:B------:R-:W0:Y:S01]  /*0060*/  LDCU.64 UR8, c[0x0][0x380] ;  /* 0x00007000ff0877ac */ /* 0x000e220008000a00 */
[----:B------:R-:W4:Y:S04]  /*0070*/  LDCU UR4, c[0x0][0x2f8] ;  /* 0x00005f00ff0477ac */ /* 0x000f280008000800 */
[----:B------:R-:W1:Y:S08]  /*0080*/  S2UR UR7, SR_CTAID.Y ;  /* 0x00000000000779c3 */ /* 0x000e700000002600 */
[----:B------:R-:W1:Y:S08]  /*0090*/  LDC R3, c[0x0][0x364] ;  /* 0x0000d900ff037b82 */ /* 0x000e700000000800 */
[----:B------:R-:W3:Y:S01]  /*00a0*/  S2UR UR6, SR_CTAID.X ;  /* 0x00000000000679c3 */ /* 0x000ee20000002500 */
[----:B----4-:R-:W-:-:S05]  /*00b0*/  IADD3 R6, P1, PT, R1, UR4, RZ ;  /* 0x0000000401067c10 */ /* 0x010fca000ff3e0ff */
[----:B--2---:R-:W-:Y:S02]  /*00c0*/  IMAD.X R7, RZ, RZ, UR5, P1 ;  /* 0x00000005ff077e24 */ /* 0x004fe400088e06ff */
[----:B-1----:R-:W-:-:S05]  /*00d0*/  IMAD R3, R3, UR7, R0 ;  /* 0x0000000703037c24 */ /* 0x002fca000f8e0200 */
[----:B0-----:R-:W-:Y:S01]  /*00e0*/  ISETP.GE.AND P0, PT, R3, UR9, PT ;  /* 0x0000000903007c0c */ /* 0x001fe2000bf06270 */
[----:B---3--:R-:W-:-:S05]  /*00f0*/  IMAD R2, R2, UR6, R5 ;  /* 0x0000000602027c24 */ /* 0x008fca000f8e0205 */
[----:B------:R-:W-:-:S13]  /*0100*/  ISETP.GE.OR P0, PT, R2, UR8, P0 ;  /* 0x0000000802007c0c */ /* 0x000fda0008706670 */
[----:B------:R-:W-:Y:S05]  /*0110*/  @P0 EXIT ;  /* 0x000000000000094d */ /* 0x000fea0003800000 */
[----:B------:R-:W-:Y:S01]  /*0120*/  MOV R0, 0x0 ;  /* 0x0000000000007802 */ /* 0x000fe20000000f00 */
[----:B------:R0:W-:Y:S01]  /*0130*/  STL.64 [R1], R2 ;  /* 0x0000000201007387 */ /* 0x0001e20000100a00 */
[----:B------:R-:W1:Y:S02]  /*0140*/  LDCU.64 UR4, c[0x4][0x8] ;  /* 0x01000100ff0477ac */ /* 0x000e640008000a00 */
[----:B------:R0:W2:Y:S01]  /*0150*/  LDC.64 R8, c[0x4][R0] ;  /* 0x0100000000087b82 */ /* 0x0000a20000000a00 */
[----:B-1----:R-:W-:Y:S01]  /*0160*/  MOV R4, UR4 ;  /* 0x0000000400047c02 */ /* 0x002fe20008000f00 */
[----:B0-----:R-:W-:-:S07]  /*0170*/  IMAD.U32 R5, RZ, RZ, UR5 ;  /* 0x00000005ff057e24 */ /* 0x001fce000f8e00ff */
[----:B------:R-:W-:-:S07]  /*0180*/  LEPC R20, `(.L_x_0) ;  /* 0x000000001014794e */ /* 0x000fce0000000000 */
[----:B--2---:R-:W-:Y:S05]  /*0190*/  CALL.ABS.NOINC R8 ;  /* 0x0000000008007343 */ /* 0x004fea0003c00000 */
.L_x_0:
[----:B------:R-:W-:Y:S05]  /*01a0*/  EXIT ;  /* 0x000000000000794d */ /* 0x000fea0003800000 */
.L_x_1:
[----:B------:R-:W-:-:S00]  /*01b0*/  BRA `(.L_x_1) ;  /* 0xfffffffc00fc7947 */ /* 0x000fc0000383ffff */
[----:B------:R-:W-:-:S00]  /*01c0*/  NOP ;  /* 0x0000000000007918 */ /* 0x000fc00000000000 */
        /* <DEDUP_REMOVED lines=11> */
.L_x_2:


//--------------------- .nv.global.init           --------------------------
	.section	.nv.global.init,"aw",@progbits
.nv.global.init:
	.type		$str,@object
	.size		$str,(.L_0 - $str)
$str:
        /*0000*/ 	.byte	0x78, 0x3a, 0x20, 0x25, 0x64, 0x2c, 0x20, 0x79, 0x3a, 0x20, 0x25, 0x64, 0x0a, 0x00
.L_0:


//--------------------- .nv.shared.reserved.0     --------------------------
	.section	.nv.shared.reserved.0,"aw",@nobits
	.weak		__nv_reservedSMEM_offset_0_alias
	.size		__nv_reservedSMEM_offset_0_alias, 0, 64
	.other		__nv_reservedSMEM_offset_0_alias,@"STO_CUDA_RESERVED_SHARED STV_DEFAULT"
__nv_reservedSMEM_offset_0_alias:
	.zero		0
	.zero		64


//--------------------- .nv.constant0._Z6kernelii --------------------------
	.section	.nv.constant0._Z6kernelii,"a",@progbits
	.sectionflags	@""
	.align	4
.nv.constant0._Z6kernelii:
	.zero		904


//--------------------- SYMBOLS --------------------------

	.type		.nv.reservedSmem.offset0,@object
	.size		.nv.reservedSmem.offset0,0x4
	.type		vprintf,@function
